//
// Generated by NVIDIA NVVM Compiler
//
// Compiler Build ID: CL-36424714
// Cuda compilation tools, release 13.0, V13.0.88
// Based on NVVM 20.0.0
//

.version 9.0
.target sm_100
.address_size 64

	// .globl	_Z9test_sqrtv
.extern .func  (.param .b32 func_retval0) vprintf
(
	.param .b64 vprintf_param_0,
	.param .b64 vprintf_param_1
)
;
.global .align 1 .b8 $str[22] = {102, 112, 54, 52, 32, 124, 32, 97, 95, 115, 113, 114, 116, 58, 32, 37, 46, 50, 48, 102, 10};

.visible .entry _Z9test_sqrtv()
{
	.local .align 8 .b8 	__local_depot0[8];
	.reg .b64 	%SP;
	.reg .b64 	%SPL;
	.reg .b32 	%r<3>;
	.reg .b64 	%rd<5>;
	.reg .b64 	%fd<3>;

	mov.u64 	%SPL, __local_depot0;
	cvta.local.u64 	%SP, %SPL;
	add.u64 	%rd1, %SP, 0;
	add.u64 	%rd2, %SPL, 0;
	mov.f64 	%fd2, 0d4059000000000000;
	// begin inline asm
	rsqrt.approx.ftz.f64 %fd1, %fd2;
	// end inline asm
	st.local.f64 	[%rd2], %fd1;
	mov.u64 	%rd3, $str;
	cvta.global.u64 	%rd4, %rd3;
	{ // callseq 0, 0
	.param .b64 param0;
	st.param.b64 	[param0], %rd4;
	.param .b64 param1;
	st.param.b64 	[param1], %rd1;
	.param .b32 retval0;
	call.uni (retval0), 
	vprintf, 
	(
	param0, 
	param1
	);
	ld.param.b32 	%r1, [retval0];
	} // callseq 0
	ret;

}


// ===== COMPILED SASS (sm_100) =====

	.target	sm_100

	.elftype	@"ET_EXEC"


//--------------------- .note.nv.tkinfo           --------------------------
	.section	.note.nv.tkinfo,"",@"SHT_NOTE"
	.sectionflags	@"SHF_NOTE_NV_TKINFO"
	.tkinfo
        /*0018*/ 	.word	0x00000002
        /*0030*/ 	.string	""
        /*0030*/ 	.string	"ptxas"
        /*0030*/ 	.string	"Cuda compilation tools, release 13.0, V13.0.88"
        /*0030*/ 	.string	"Build cuda_13.0.r13.0/compiler.36424714_0"
        /*0030*/ 	.string	"-arch sm_100 -m 64 "



//--------------------- .note.nv.cuinfo           --------------------------
	.section	.note.nv.cuinfo,"",@"SHT_NOTE"
	.sectionflags	@"SHF_NOTE_NV_CUINFO"
        /*0018*/ 	.short	0x0002
        /*001a*/ 	.short	0x0064
        /*001c*/ 	.short	0x0082
	.zero		2


//--------------------- .nv.info                  --------------------------
	.section	.nv.info,"",@"SHT_CUDA_INFO"
	.align	4


	//----- nvinfo : EIATTR_REGCOUNT
	.align		4
        /*0000*/ 	.byte	0x04, 0x2f
        /*0002*/ 	.short	(.L_2 - .L_1)
	.align		4
.L_1:
        /*0004*/ 	.word	index@(_Z9test_sqrtv)
        /*0008*/ 	.word	0x00000018


	//----- nvinfo : EIATTR_FRAME_SIZE
	.align		4
.L_2:
        /*000c*/ 	.byte	0x04, 0x11
        /*000e*/ 	.short	(.L_4 - .L_3)
	.align		4
.L_3:
        /*0010*/ 	.word	index@(_Z9test_sqrtv)
        /*0014*/ 	.word	0x00000008


	//----- nvinfo : EIATTR_MIN_STACK_SIZE
	.align		4
.L_4:
        /*0018*/ 	.byte	0x04, 0x12
        /*001a*/ 	.short	(.L_6 - .L_5)
	.align		4
.L_5:
        /*001c*/ 	.word	index@(_Z9test_sqrtv)
        /*0020*/ 	.word	0x00000008
.L_6:


//--------------------- .nv.compat                --------------------------
	.section	.nv.compat,"",@"SHT_CUDA_COMPAT_INFO"
	.align	4
        /*0000*/ 	.byte	0x02, 0x09, 0x00, 0x00, 0x02, 0x02, 0x01, 0x00, 0x02, 0x05, 0x05, 0x00, 0x03, 0x07, 0x01, 0x01
        /*0010*/ 	.byte	0x02, 0x03, 0x00, 0x00, 0x02, 0x06, 0x01, 0x00, 0x04, 0x0b, 0x08, 0x00, 0x09, 0x00, 0x00, 0x00
        /*0020*/ 	.byte	0x00, 0x00, 0x00, 0x00


//--------------------- .nv.info._Z9test_sqrtv    --------------------------
	.section	.nv.info._Z9test_sqrtv,"",@"SHT_CUDA_INFO"
	.sectionflags	@""
	.align	4


	//----- nvinfo : EIATTR_CUDA_API_VERSION
	.align		4
        /*0000*/ 	.byte	0x04, 0x37
        /*0002*/ 	.short	(.L_8 - .L_7)
.L_7:
        /*0004*/ 	.word	0x00000082


	//----- nvinfo : EIATTR_SPARSE_MMA_MASK
	.align		4
.L_8:
        /*0008*/ 	.byte	0x03, 0x50
        /*000a*/ 	.short	0x0000


	//----- nvinfo : EIATTR_MAXREG_COUNT
	.align		4
        /*000c*/ 	.byte	0x03, 0x1b
        /*000e*/ 	.short	0x00ff


	//----- nvinfo : EIATTR_EXTERNS
	.align		4
        /*0010*/ 	.byte	0x04, 0x0f
        /*0012*/ 	.short	(.L_10 - .L_9)


	//   ....[0]....
	.align		4
.L_9:
        /*0014*/ 	.word	index@(vprintf)


	//----- nvinfo : EIATTR_MERCURY_ISA_VERSION
	.align		4
.L_10:
        /*0018*/ 	.byte	0x03, 0x5f
        /*001a*/ 	.short	0x0101


	//----- nvinfo : EIATTR_VRC_CTA_INIT_COUNT
	.align		4
        /*001c*/ 	.byte	0x02, 0x4a
	.zero		1
	.zero		1


	//----- nvinfo : EIATTR_SYSCALL_OFFSETS
	.align		4
        /*0020*/ 	.byte	0x04, 0x46
        /*0022*/ 	.short	(.L_12 - .L_11)


	//   ....[0]....
.L_11:
        /*0024*/ 	.word	0x000000f0


	//----- nvinfo : EIATTR_EXIT_INSTR_OFFSETS
	.align		4
.L_12:
        /*0028*/ 	.byte	0x04, 0x1c
        /*002a*/ 	.short	(.L_14 - .L_13)


	//   ....[0]....
.L_13:
        /*002c*/ 	.word	0x00000100


	//----- nvinfo : EIATTR_SW_WAR
	.align		4
.L_14:
        /*0030*/ 	.byte	0x04, 0x36
        /*0032*/ 	.short	(.L_16 - .L_15)
.L_15:
        /*0034*/ 	.word	0x00000008
.L_16:


//--------------------- .nv.callgraph             --------------------------
	.section	.nv.callgraph,"",@"SHT_CUDA_CALLGRAPH"
	.align	4
	.sectionentsize	8
	.align		4
        /*0000*/ 	.word	0x00000000
	.align		4
        /*0004*/ 	.word	0xffffffff
	.align		4
        /*0008*/ 	.word	index@(_Z9test_sqrtv)
	.align		4
        /*000c*/ 	.word	index@(vprintf)
	.align		4
        /*0010*/ 	.word	0x00000000
	.align		4
        /*0014*/ 	.word	0xfffffffe
	.align		4
        /*0018*/ 	.word	0x00000000
	.align		4
        /*001c*/ 	.word	0xfffffffd
	.align		4
        /*0020*/ 	.word	0x00000000
	.align		4
        /*0024*/ 	.word	0xfffffffc


//--------------------- .nv.constant4             --------------------------
	.section	.nv.constant4,"a",@progbits
	.align	8
	.align		8
.nv.constant4:
        /*0000*/ 	.dword	vprintf
	.align		8
        /*0008*/ 	.dword	$str


//--------------------- .text._Z9test_sqrtv       --------------------------
	.section	.text._Z9test_sqrtv,"ax",@progbits
	.align	128
        .global         _Z9test_sqrtv
        .type           _Z9test_sqrtv,@function
        .size           _Z9test_sqrtv,(.L_x_2 - _Z9test_sqrtv)
        .other          _Z9test_sqrtv,@"STO_CUDA_ENTRY STV_DEFAULT"
_Z9test_sqrtv:
.text._Z9test_sqrtv:
[----:B------:R-:W0:Y:S01]  /*0000*/  LDC R1, c[0x0][0x37c] ;  /* 0x0000df00ff017b82 */ /* 0x000e220000000800 */
[----:B------:R-:W1:Y:S01]  /*0010*/  MUFU.RSQ64H R9, 100 ;  /* 0x4059000000097908 */ /* 0x000e620000001c00 */
[----:B0-----:R-:W-:Y:S01]  /*0020*/  VIADD R1, R1, 0xfffffff8 ;  /* 0xfffffff801017836 */ /* 0x001fe20000000000 */
[----:B------:R-:W-:Y:S01]  /*0030*/  MOV R0, 0x0 ;  /* 0x0000000000007802 */ /* 0x000fe20000000f00 */
[----:B------:R-:W-:Y:S01]  /*0040*/  IMAD.MOV.U32 R8, RZ, RZ, RZ ;  /* 0x000000ffff087224 */ /* 0x000fe200078e00ff */
[----:B------:R-:W0:Y:S03]  /*0050*/  LDCU UR4, c[0x0][0x2f8] ;  /* 0x00005f00ff0477ac */ /* 0x000e260008000800 */
[----:B------:R2:W3:Y:S01]  /*0060*/  LDC.64 R2, c[0x4][R0] ;  /* 0x0100000000027b82 */ /* 0x0004e20000000a00 */
[----:B------:R-:W4:Y:S01]  /*0070*/  LDCU.64 UR6, c[0x4][0x8] ;  /* 0x01000100ff0677ac */ /* 0x000f220008000a00 */
[----:B------:R-:W5:Y:S01]  /*0080*/  LDCU UR5, c[0x0][0x2fc] ;  /* 0x00005f80ff0577ac */ /* 0x000f620008000800 */
[----:B-1----:R2:W-:Y:S01]  /*0090*/  STL.64 [R1], R8 ;  /* 0x0000000801007387 */ /* 0x0025e20000100a00 */
[----:B0-----:R-:W-:-:S02]  /*00a0*/  IADD3 R6, P0, PT, R1, UR4, RZ ;  /* 0x0000000401067c10 */ /* 0x001fc4000ff1e0ff */
[----:B----4-:R-:W-:Y:S01]  /*00b0*/  MOV R4, UR6 ;  /* 0x0000000600047c02 */ /* 0x010fe20008000f00 */
[----:B------:R-:W-:Y:S01]  /*00c0*/  IMAD.U32 R5, RZ, RZ, UR7 ;  /* 0x00000007ff057e24 */ /* 0x000fe2000f8e00ff */
[----:B--2--5:R-:W-:-:S09]  /*00d0*/  IADD3.X R7, PT, PT, RZ, UR5, RZ, P0, !PT ;  /* 0x00000005ff077c10 */ /* 0x024fd200087fe4ff */
[----:B------:R-:W-:-:S07]  /*00e0*/  LEPC R20, `(.L_x_0) ;  /* 0x000000001014794e */ /* 0x000fce0000000000 */
[----:B---3--:R-:W-:Y:S05]  /*00f0*/  CALL.ABS.NOINC R2 ;  /* 0x0000000002007343 */ /* 0x008fea0003c00000 */
.L_x_0:
[----:B------:R-:W-:Y:S05]  /*0100*/  EXIT ;  /* 0x000000000000794d */ /* 0x000fea0003800000 */
.L_x_1:
[----:B------:R-:W-:-:S00]  /*0110*/  BRA `(.L_x_1) ;  /* 0xfffffffc00fc7947 */ /* 0x000fc0000383ffff */
[----:B------:R-:W-:-:S00]  /*0120*/  NOP ;  /* 0x0000000000007918 */ /* 0x000fc00000000000 */
        /* <DEDUP_REMOVED lines=13> */
.L_x_2:


//--------------------- .nv.global.init           --------------------------
	.section	.nv.global.init,"aw",@progbits
.nv.global.init:
	.type		$str,@object
	.size		$str,(.L_0 - $str)
$str:
        /*0000*/ 	.byte	0x66, 0x70, 0x36, 0x34, 0x20, 0x7c, 0x20, 0x61, 0x5f, 0x73, 0x71, 0x72, 0x74, 0x3a, 0x20, 0x25
        /*0010*/ 	.byte	0x2e, 0x32, 0x30, 0x66, 0x0a, 0x00
.L_0:


//--------------------- .nv.shared.reserved.0     --------------------------
	.section	.nv.shared.reserved.0,"aw",@nobits
	.weak		__nv_reservedSMEM_offset_0_alias
	.size		__nv_reservedSMEM_offset_0_alias, 0, 64
	.other		__nv_reservedSMEM_offset_0_alias,@"STO_CUDA_RESERVED_SHARED STV_DEFAULT"
__nv_reservedSMEM_offset_0_alias:
	.zero		0
	.zero		64


//--------------------- .nv.constant0._Z9test_sqrtv --------------------------
	.section	.nv.constant0._Z9test_sqrtv,"a",@progbits
	.sectionflags	@""
	.align	4
.nv.constant0._Z9test_sqrtv:
	.zero		896


//--------------------- SYMBOLS --------------------------

	.type		.nv.reservedSmem.offset0,@object
	.size		.nv.reservedSmem.offset0,0x4
	.type		vprintf,@function
